//
// Generated by NVIDIA NVVM Compiler
//
// Compiler Build ID: CL-36424714
// Cuda compilation tools, release 13.0, V13.0.88
// Based on NVVM 20.0.0
//

.version 9.0
.target sm_100
.address_size 64

	// .globl	_Z14hello_from_gpuv
.extern .func  (.param .b32 func_retval0) vprintf
(
	.param .b64 vprintf_param_0,
	.param .b64 vprintf_param_1
)
;
.global .align 1 .b8 $str[55] = {98, 108, 111, 99, 107, 32, 37, 100, 32, 97, 110, 100, 32, 116, 104, 114, 101, 97, 100, 32, 40, 37, 100, 32, 37, 100, 41, 45, 45, 62, 32, 112, 114, 105, 110, 116, 32, 102, 114, 111, 109, 32, 71, 84, 88, 49, 48, 55, 48, 32, 103, 112, 117, 10};

.visible .entry _Z14hello_from_gpuv()
{
	.local .align 8 .b8 	__local_depot0[16];
	.reg .b64 	%SP;
	.reg .b64 	%SPL;
	.reg .b32 	%r<6>;
	.reg .b64 	%rd<5>;

	mov.u64 	%SPL, __local_depot0;
	cvta.local.u64 	%SP, %SPL;
	add.u64 	%rd1, %SP, 0;
	add.u64 	%rd2, %SPL, 0;
	mov.u32 	%r1, %ctaid.x;
	mov.u32 	%r2, %tid.x;
	mov.u32 	%r3, %tid.y;
	st.local.v2.u32 	[%rd2], {%r1, %r2};
	st.local.u32 	[%rd2+8], %r3;
	mov.u64 	%rd3, $str;
	cvta.global.u64 	%rd4, %rd3;
	{ // callseq 0, 0
	.param .b64 param0;
	st.param.b64 	[param0], %rd4;
	.param .b64 param1;
	st.param.b64 	[param1], %rd1;
	.param .b32 retval0;
	call.uni (retval0), 
	vprintf, 
	(
	param0, 
	param1
	);
	ld.param.b32 	%r4, [retval0];
	} // callseq 0
	ret;

}


// ===== COMPILED SASS (sm_100) =====

	.target	sm_100

	.elftype	@"ET_EXEC"


//--------------------- .note.nv.tkinfo           --------------------------
	.section	.note.nv.tkinfo,"",@"SHT_NOTE"
	.sectionflags	@"SHF_NOTE_NV_TKINFO"
	.tkinfo
        /*0018*/ 	.word	0x00000002
        /*0030*/ 	.string	""
        /*0030*/ 	.string	"ptxas"
        /*0030*/ 	.string	"Cuda compilation tools, release 13.0, V13.0.88"
        /*0030*/ 	.string	"Build cuda_13.0.r13.0/compiler.36424714_0"
        /*0030*/ 	.string	"-arch sm_100 -m 64 "



//--------------------- .note.nv.cuinfo           --------------------------
	.section	.note.nv.cuinfo,"",@"SHT_NOTE"
	.sectionflags	@"SHF_NOTE_NV_CUINFO"
        /*0018*/ 	.short	0x0002
        /*001a*/ 	.short	0x0064
        /*001c*/ 	.short	0x0082
	.zero		2


//--------------------- .nv.info                  --------------------------
	.section	.nv.info,"",@"SHT_CUDA_INFO"
	.align	4


	//----- nvinfo : EIATTR_REGCOUNT
	.align		4
        /*0000*/ 	.byte	0x04, 0x2f
        /*0002*/ 	.short	(.L_2 - .L_1)
	.align		4
.L_1:
        /*0004*/ 	.word	index@(_Z14hello_from_gpuv)
        /*0008*/ 	.word	0x00000018


	//----- nvinfo : EIATTR_FRAME_SIZE
	.align		4
.L_2:
        /*000c*/ 	.byte	0x04, 0x11
        /*000e*/ 	.short	(.L_4 - .L_3)
	.align		4
.L_3:
        /*0010*/ 	.word	index@(_Z14hello_from_gpuv)
        /*0014*/ 	.word	0x00000010


	//----- nvinfo : EIATTR_MIN_STACK_SIZE
	.align		4
.L_4:
        /*0018*/ 	.byte	0x04, 0x12
        /*001a*/ 	.short	(.L_6 - .L_5)
	.align		4
.L_5:
        /*001c*/ 	.word	index@(_Z14hello_from_gpuv)
        /*0020*/ 	.word	0x00000010
.L_6:


//--------------------- .nv.compat                --------------------------
	.section	.nv.compat,"",@"SHT_CUDA_COMPAT_INFO"
	.align	4
        /*0000*/ 	.byte	0x02, 0x09, 0x00, 0x00, 0x02, 0x02, 0x01, 0x00, 0x02, 0x05, 0x05, 0x00, 0x03, 0x07, 0x01, 0x01
        /*0010*/ 	.byte	0x02, 0x03, 0x00, 0x00, 0x02, 0x06, 0x01, 0x00, 0x04, 0x0b, 0x08, 0x00, 0x09, 0x00, 0x00, 0x00
        /*0020*/ 	.byte	0x00, 0x00, 0x00, 0x00


//--------------------- .nv.info._Z14hello_from_gpuv --------------------------
	.section	.nv.info._Z14hello_from_gpuv,"",@"SHT_CUDA_INFO"
	.sectionflags	@""
	.align	4


	//----- nvinfo : EIATTR_CUDA_API_VERSION
	.align		4
        /*0000*/ 	.byte	0x04, 0x37
        /*0002*/ 	.short	(.L_8 - .L_7)
.L_7:
        /*0004*/ 	.word	0x00000082


	//----- nvinfo : EIATTR_SPARSE_MMA_MASK
	.align		4
.L_8:
        /*0008*/ 	.byte	0x03, 0x50
        /*000a*/ 	.short	0x0000


	//----- nvinfo : EIATTR_MAXREG_COUNT
	.align		4
        /*000c*/ 	.byte	0x03, 0x1b
        /*000e*/ 	.short	0x00ff


	//----- nvinfo : EIATTR_EXTERNS
	.align		4
        /*0010*/ 	.byte	0x04, 0x0f
        /*0012*/ 	.short	(.L_10 - .L_9)


	//   ....[0]....
	.align		4
.L_9:
        /*0014*/ 	.word	index@(vprintf)


	//----- nvinfo : EIATTR_MERCURY_ISA_VERSION
	.align		4
.L_10:
        /*0018*/ 	.byte	0x03, 0x5f
        /*001a*/ 	.short	0x0101


	//----- nvinfo : EIATTR_VRC_CTA_INIT_COUNT
	.align		4
        /*001c*/ 	.byte	0x02, 0x4a
	.zero		1
	.zero		1


	//----- nvinfo : EIATTR_SYSCALL_OFFSETS
	.align		4
        /*0020*/ 	.byte	0x04, 0x46
        /*0022*/ 	.short	(.L_12 - .L_11)


	//   ....[0]....
.L_11:
        /*0024*/ 	.word	0x00000110


	//----- nvinfo : EIATTR_EXIT_INSTR_OFFSETS
	.align		4
.L_12:
        /*0028*/ 	.byte	0x04, 0x1c
        /*002a*/ 	.short	(.L_14 - .L_13)


	//   ....[0]....
.L_13:
        /*002c*/ 	.word	0x00000120


	//----- nvinfo : EIATTR_SW_WAR
	.align		4
.L_14:
        /*0030*/ 	.byte	0x04, 0x36
        /*0032*/ 	.short	(.L_16 - .L_15)
.L_15:
        /*0034*/ 	.word	0x00000008
.L_16:


//--------------------- .nv.callgraph             --------------------------
	.section	.nv.callgraph,"",@"SHT_CUDA_CALLGRAPH"
	.align	4
	.sectionentsize	8
	.align		4
        /*0000*/ 	.word	0x00000000
	.align		4
        /*0004*/ 	.word	0xffffffff
	.align		4
        /*0008*/ 	.word	index@(_Z14hello_from_gpuv)
	.align		4
        /*000c*/ 	.word	index@(vprintf)
	.align		4
        /*0010*/ 	.word	0x00000000
	.align		4
        /*0014*/ 	.word	0xfffffffe
	.align		4
        /*0018*/ 	.word	0x00000000
	.align		4
        /*001c*/ 	.word	0xfffffffd
	.align		4
        /*0020*/ 	.word	0x00000000
	.align		4
        /*0024*/ 	.word	0xfffffffc


//--------------------- .nv.constant4             --------------------------
	.section	.nv.constant4,"a",@progbits
	.align	8
	.align		8
.nv.constant4:
        /*0000*/ 	.dword	vprintf
	.align		8
        /*0008*/ 	.dword	$str


//--------------------- .text._Z14hello_from_gpuv --------------------------
	.section	.text._Z14hello_from_gpuv,"ax",@progbits
	.align	128
        .global         _Z14hello_from_gpuv
        .type           _Z14hello_from_gpuv,@function
        .size           _Z14hello_from_gpuv,(.L_x_2 - _Z14hello_from_gpuv)
        .other          _Z14hello_from_gpuv,@"STO_CUDA_ENTRY STV_DEFAULT"
_Z14hello_from_gpuv:
.text._Z14hello_from_gpuv:
[----:B------:R-:W0:Y:S01]  /*0000*/  LDC R1, c[0x0][0x37c] ;  /* 0x0000df00ff017b82 */ /* 0x000e220000000800 */
[----:B------:R-:W1:Y:S01]  /*0010*/  S2R R8, SR_CTAID.X ;  /* 0x0000000000087919 */ /* 0x000e620000002500 */
[----:B0-----:R-:W-:Y:S01]  /*0020*/  VIADD R1, R1, 0xfffffff0 ;  /* 0xfffffff001017836 */ /* 0x001fe20000000000 */
[----:B------:R-:W-:Y:S01]  /*0030*/  MOV R0, 0x0 ;  /* 0x0000000000007802 */ /* 0x000fe20000000f00 */
[----:B------:R-:W0:Y:S01]  /*0040*/  LDCU UR4, c[0x0][0x2f8] ;  /* 0x00005f00ff0477ac */ /* 0x000e220008000800 */
[----:B------:R-:W1:Y:S03]  /*0050*/  S2R R9, SR_TID.X ;  /* 0x0000000000097919 */ /* 0x000e660000002100 */
[----:B------:R2:W3:Y:S01]  /*0060*/  LDC.64 R2, c[0x4][R0] ;  /* 0x0100000000027b82 */ /* 0x0004e20000000a00 */
[----:B------:R-:W4:Y:S01]  /*0070*/  LDCU.64 UR6, c[0x4][0x8] ;  /* 0x01000100ff0677ac */ /* 0x000f220008000a00 */
[----:B------:R-:W5:Y:S01]  /*0080*/  S2R R10, SR_TID.Y ;  /* 0x00000000000a7919 */ /* 0x000f620000002200 */
[----:B------:R-:W2:Y:S01]  /*0090*/  LDCU UR5, c[0x0][0x2fc] ;  /* 0x00005f80ff0577ac */ /* 0x000ea20008000800 */
[----:B0-----:R-:W-:Y:S01]  /*00a0*/  IADD3 R6, P0, PT, R1, UR4, RZ ;  /* 0x0000000401067c10 */ /* 0x001fe2000ff1e0ff */
[----:B----4-:R-:W-:Y:S01]  /*00b0*/  IMAD.U32 R4, RZ, RZ, UR6 ;  /* 0x00000006ff047e24 */ /* 0x010fe2000f8e00ff */
[----:B------:R-:W-:-:S03]  /*00c0*/  MOV R5, UR7 ;  /* 0x0000000700057c02 */ /* 0x000fc60008000f00 */
[----:B--2---:R-:W-:Y:S01]  /*00d0*/  IMAD.X R7, RZ, RZ, UR5, P0 ;  /* 0x00000005ff077e24 */ /* 0x004fe200080e06ff */
[----:B-1----:R0:W-:Y:S04]  /*00e0*/  STL.64 [R1], R8 ;  /* 0x0000000801007387 */ /* 0x0021e80000100a00 */
[----:B-----5:R0:W-:Y:S03]  /*00f0*/  STL [R1+0x8], R10 ;  /* 0x0000080a01007387 */ /* 0x0201e60000100800 */
[----:B------:R-:W-:-:S07]  /*0100*/  LEPC R20, `(.L_x_0) ;  /* 0x000000001014794e */ /* 0x000fce0000000000 */
[----:B0--3--:R-:W-:Y:S05]  /*0110*/  CALL.ABS.NOINC R2 ;  /* 0x0000000002007343 */ /* 0x009fea0003c00000 */
.L_x_0:
[----:B------:R-:W-:Y:S05]  /*0120*/  EXIT ;  /* 0x000000000000794d */ /* 0x000fea0003800000 */
.L_x_1:
[----:B------:R-:W-:-:S00]  /*0130*/  BRA `(.L_x_1) ;  /* 0xfffffffc00fc7947 */ /* 0x000fc0000383ffff */
[----:B------:R-:W-:-:S00]  /*0140*/  NOP ;  /* 0x0000000000007918 */ /* 0x000fc00000000000 */
        /* <DEDUP_REMOVED lines=11> */
.L_x_2:


//--------------------- .nv.global.init           --------------------------
	.section	.nv.global.init,"aw",@progbits
.nv.global.init:
	.type		$str,@object
	.size		$str,(.L_0 - $str)
$str:
        /*0000*/ 	.byte	0x62, 0x6c, 0x6f, 0x63, 0x6b, 0x20, 0x25, 0x64, 0x20, 0x61, 0x6e, 0x64, 0x20, 0x74, 0x68, 0x72
        /*0010*/ 	.byte	0x65, 0x61, 0x64, 0x20, 0x28, 0x25, 0x64, 0x20, 0x25, 0x64, 0x29, 0x2d, 0x2d, 0x3e, 0x20, 0x70
        /*0020*/ 	.byte	0x72, 0x69, 0x6e, 0x74, 0x20, 0x66, 0x72, 0x6f, 0x6d, 0x20, 0x47, 0x54, 0x58, 0x31, 0x30, 0x37
        /*0030*/ 	.byte	0x30, 0x20, 0x67, 0x70, 0x75, 0x0a, 0x00
.L_0:


//--------------------- .nv.shared.reserved.0     --------------------------
	.section	.nv.shared.reserved.0,"aw",@nobits
	.weak		__nv_reservedSMEM_offset_0_alias
	.size		__nv_reservedSMEM_offset_0_alias, 0, 64
	.other		__nv_reservedSMEM_offset_0_alias,@"STO_CUDA_RESERVED_SHARED STV_DEFAULT"
__nv_reservedSMEM_offset_0_alias:
	.zero		0
	.zero		64


//--------------------- .nv.constant0._Z14hello_from_gpuv --------------------------
	.section	.nv.constant0._Z14hello_from_gpuv,"a",@progbits
	.sectionflags	@""
	.align	4
.nv.constant0._Z14hello_from_gpuv:
	.zero		896


//--------------------- SYMBOLS --------------------------

	.type		.nv.reservedSmem.offset0,@object
	.size		.nv.reservedSmem.offset0,0x4
	.type		vprintf,@function
